	.headerflags	@"EF_CUDA_TEXMODE_UNIFIED EF_CUDA_64BIT_ADDRESS EF_CUDA_ACCELERATORS EF_CUDA_SM90 EF_CUDA_VIRTUAL_SM(EF_CUDA_SM90)"
	.elftype	@"ET_EXEC"


//--------------------- .nv.info                  --------------------------
	.section	.nv.info,"",@"SHT_CUDA_INFO"
	.align	4


	//----- nvinfo : EIATTR_REGCOUNT
	.align		4
        /*0000*/ 	.byte	0x04, 0x2f
        /*0002*/ 	.short	(.L_3 - .L_2)
	.align		4
.L_2:
        /*0004*/ 	.word	index@(triton_poi_fused__native_batch_norm_legit_no_training_relu_34)
        /*0008*/ 	.word	0x00000016


	//----- nvinfo : EIATTR_MIN_STACK_SIZE
	.align		4
.L_3:
        /*000c*/ 	.byte	0x04, 0x12
        /*000e*/ 	.short	(.L_5 - .L_4)
	.align		4
.L_4:
        /*0010*/ 	.word	index@(triton_poi_fused__native_batch_norm_legit_no_training_relu_34)
        /*0014*/ 	.word	0x00000000


	//----- nvinfo : EIATTR_FRAME_SIZE
	.align		4
.L_5:
        /*0018*/ 	.byte	0x04, 0x11
        /*001a*/ 	.short	(.L_7 - .L_6)
	.align		4
.L_6:
        /*001c*/ 	.word	index@(triton_poi_fused__native_batch_norm_legit_no_training_relu_34)
        /*0020*/ 	.word	0x00000000


	//----- nvinfo : EIATTR_MIN_STACK_SIZE
	.align		4
.L_7:
        /*0024*/ 	.byte	0x04, 0x12
        /*0026*/ 	.short	(.L_9 - .L_8)
	.align		4
.L_8:
        /*0028*/ 	.word	index@(triton_poi_fused__native_batch_norm_legit_no_training_relu_34)
        /*002c*/ 	.word	0x00000000
.L_9:


//--------------------- .nv.info.triton_poi_fused__native_batch_norm_legit_no_training_relu_34 --------------------------
	.section	.nv.info.triton_poi_fused__native_batch_norm_legit_no_training_relu_34,"",@"SHT_CUDA_INFO"
	.sectionflags	@""
	.align	4


	//----- nvinfo : EIATTR_CUDA_API_VERSION
	.align		4
        /*0000*/ 	.byte	0x04, 0x37
        /*0002*/ 	.short	(.L_11 - .L_10)
.L_10:
        /*0004*/ 	.word	0x0000007c


	//----- nvinfo : EIATTR_KPARAM_INFO
	.align		4
.L_11:
        /*0008*/ 	.byte	0x04, 0x17
        /*000a*/ 	.short	(.L_13 - .L_12)
.L_12:
        /*000c*/ 	.word	0x00000000
        /*0010*/ 	.short	0x0006
        /*0012*/ 	.short	0x0030
        /*0014*/ 	.byte	0x00, 0xf0, 0x11, 0x00


	//----- nvinfo : EIATTR_KPARAM_INFO
	.align		4
.L_13:
        /*0018*/ 	.byte	0x04, 0x17
        /*001a*/ 	.short	(.L_15 - .L_14)
.L_14:
        /*001c*/ 	.word	0x00000000
        /*0020*/ 	.short	0x0005
        /*0022*/ 	.short	0x0028
        /*0024*/ 	.byte	0x00, 0xf4, 0x21, 0x00


	//----- nvinfo : EIATTR_KPARAM_INFO
	.align		4
.L_15:
        /*0028*/ 	.byte	0x04, 0x17
        /*002a*/ 	.short	(.L_17 - .L_16)
.L_16:
        /*002c*/ 	.word	0x00000000
        /*0030*/ 	.short	0x0004
        /*0032*/ 	.short	0x0020
        /*0034*/ 	.byte	0x00, 0xf4, 0x21, 0x00


	//----- nvinfo : EIATTR_KPARAM_INFO
	.align		4
.L_17:
        /*0038*/ 	.byte	0x04, 0x17
        /*003a*/ 	.short	(.L_19 - .L_18)
.L_18:
        /*003c*/ 	.word	0x00000000
        /*0040*/ 	.short	0x0003
        /*0042*/ 	.short	0x0018
        /*0044*/ 	.byte	0x00, 0xf4, 0x21, 0x00


	//----- nvinfo : EIATTR_KPARAM_INFO
	.align		4
.L_19:
        /*0048*/ 	.byte	0x04, 0x17
        /*004a*/ 	.short	(.L_21 - .L_20)
.L_20:
        /*004c*/ 	.word	0x00000000
        /*0050*/ 	.short	0x0002
        /*0052*/ 	.short	0x0010
        /*0054*/ 	.byte	0x00, 0xf4, 0x21, 0x00


	//----- nvinfo : EIATTR_KPARAM_INFO
	.align		4
.L_21:
        /*0058*/ 	.byte	0x04, 0x17
        /*005a*/ 	.short	(.L_23 - .L_22)
.L_22:
        /*005c*/ 	.word	0x00000000
        /*0060*/ 	.short	0x0001
        /*0062*/ 	.short	0x0008
        /*0064*/ 	.byte	0x00, 0xf4, 0x21, 0x00


	//----- nvinfo : EIATTR_KPARAM_INFO
	.align		4
.L_23:
        /*0068*/ 	.byte	0x04, 0x17
        /*006a*/ 	.short	(.L_25 - .L_24)
.L_24:
        /*006c*/ 	.word	0x00000000
        /*0070*/ 	.short	0x0000
        /*0072*/ 	.short	0x0000
        /*0074*/ 	.byte	0x00, 0xf4, 0x21, 0x00


	//----- nvinfo : EIATTR_SPARSE_MMA_MASK
	.align		4
.L_25:
        /*0078*/ 	.byte	0x03, 0x50
        /*007a*/ 	.short	0x0000


	//----- nvinfo : EIATTR_MAXREG_COUNT
	.align		4
        /*007c*/ 	.byte	0x03, 0x1b
        /*007e*/ 	.short	0x00ff


	//----- nvinfo : EIATTR_EXIT_INSTR_OFFSETS
	.align		4
        /*0080*/ 	.byte	0x04, 0x1c
        /*0082*/ 	.short	(.L_27 - .L_26)


	//   ....[0]....
.L_26:
        /*0084*/ 	.word	0x00000420


	//   ....[1]....
        /*0088*/ 	.word	0x00000440


	//----- nvinfo : EIATTR_REQNTID
	.align		4
.L_27:
        /*008c*/ 	.byte	0x04, 0x10
        /*008e*/ 	.short	(.L_29 - .L_28)
.L_28:
        /*0090*/ 	.word	0x00000100
        /*0094*/ 	.word	0x00000001
        /*0098*/ 	.word	0x00000001


	//----- nvinfo : EIATTR_CBANK_PARAM_SIZE
	.align		4
.L_29:
        /*009c*/ 	.byte	0x03, 0x19
        /*009e*/ 	.short	0x0034


	//----- nvinfo : EIATTR_PARAM_CBANK
	.align		4
        /*00a0*/ 	.byte	0x04, 0x0a
        /*00a2*/ 	.short	(.L_31 - .L_30)
	.align		4
.L_30:
        /*00a4*/ 	.word	index@(.nv.constant0.triton_poi_fused__native_batch_norm_legit_no_training_relu_34)
        /*00a8*/ 	.short	0x0210
        /*00aa*/ 	.short	0x0034


	//----- nvinfo : EIATTR_SW_WAR
	.align		4
.L_31:
        /*00ac*/ 	.byte	0x04, 0x36
        /*00ae*/ 	.short	(.L_33 - .L_32)
.L_32:
        /*00b0*/ 	.word	0x00000008
.L_33:


//--------------------- .nv.callgraph             --------------------------
	.section	.nv.callgraph,"",@"SHT_CUDA_CALLGRAPH"
	.align	4
	.sectionentsize	8
	.align		4
        /*0000*/ 	.word	0x00000000
	.align		4
        /*0004*/ 	.word	0xffffffff
	.align		4
        /*0008*/ 	.word	0x00000000
	.align		4
        /*000c*/ 	.word	0xfffffffe
	.align		4
        /*0010*/ 	.word	0x00000000
	.align		4
        /*0014*/ 	.word	0xfffffffd
	.align		4
        /*0018*/ 	.word	0x00000000
	.align		4
        /*001c*/ 	.word	0xfffffffc


//--------------------- .nv.constant4             --------------------------
	.section	.nv.constant4,"a",@progbits
	.align	8
	.align		8
.nv.constant4:
        /*0000*/ 	.dword	_$_str
	.align		8
        /*0008*/ 	.dword	_$_str_$_2


//--------------------- .text.triton_poi_fused__native_batch_norm_legit_no_training_relu_34 --------------------------
	.section	.text.triton_poi_fused__native_batch_norm_legit_no_training_relu_34,"ax",@progbits
	.align	128
        .global         triton_poi_fused__native_batch_norm_legit_no_training_relu_34
        .type           triton_poi_fused__native_batch_norm_legit_no_training_relu_34,@function
        .size           triton_poi_fused__native_batch_norm_legit_no_training_relu_34,(.L_x_1 - triton_poi_fused__native_batch_norm_legit_no_training_relu_34)
        .other          triton_poi_fused__native_batch_norm_legit_no_training_relu_34,@"STO_CUDA_ENTRY STV_DEFAULT"
triton_poi_fused__native_batch_norm_legit_no_training_relu_34:
.text.triton_poi_fused__native_batch_norm_legit_no_training_relu_34:
[----:B------:R-:W0:Y:S01]  /*0000*/  LDC R1, c[0x0][0x28] ;  /* 0x00000a00ff017b82 */ /* 0x000e220000000800 */
[----:B------:R-:W1:Y:S07]  /*0010*/  S2R R0, SR_TID.X ;  /* 0x0000000000007919 */ /* 0x000e6e0000002100 */
[----:B------:R-:W2:Y:S01]  /*0020*/  LDC.64 R8, c[0x0][0x220] ;  /* 0x00008800ff087b82 */ /* 0x000ea20000000a00 */
[----:B------:R-:W-:Y:S01]  /*0030*/  ULDC.64 UR4, c[0x0][0x208] ;  /* 0x0000820000047ab9 */ /* 0x000fe20000000a00 */
[----:B------:R-:W3:Y:S06]  /*0040*/  S2R R5, SR_CTAID.X ;  /* 0x0000000000057919 */ /* 0x000eec0000002500 */
[----:B------:R-:W4:Y:S08]  /*0050*/  LDC.64 R12, c[0x0][0x210] ;  /* 0x00008400ff0c7b82 */ /* 0x000f300000000a00 */
[----:B------:R-:W5:Y:S08]  /*0060*/  LDC.64 R14, c[0x0][0x218] ;  /* 0x00008600ff0e7b82 */ /* 0x000f700000000a00 */
[----:B------:R-:W5:Y:S01]  /*0070*/  LDC.64 R16, c[0x0][0x228] ;  /* 0x00008a00ff107b82 */ /* 0x000f620000000a00 */
[----:B-1----:R-:W-:-:S07]  /*0080*/  SHF.L.U32 R0, R0, 0x1, RZ ;  /* 0x0000000100007819 */ /* 0x002fce00000006ff */
[----:B------:R-:W1:Y:S01]  /*0090*/  LDC.64 R18, c[0x0][0x230] ;  /* 0x00008c00ff127b82 */ /* 0x000e620000000a00 */
[----:B---3--:R-:W-:Y:S02]  /*00a0*/  SHF.R.S32.HI R3, RZ, 0x16, R5 ;  /* 0x00000016ff037819 */ /* 0x008fe40000011405 */
[----:B------:R-:W-:Y:S02]  /*00b0*/  LOP3.LUT R0, R0, 0x1fe, RZ, 0xc0, !PT ;  /* 0x000001fe00007812 */ /* 0x000fe400078ec0ff */
[----:B------:R-:W-:Y:S02]  /*00c0*/  SGXT R3, R3, 0x1 ;  /* 0x000000010303781a */ /* 0x000fe40000000200 */
[----:B------:R-:W-:-:S04]  /*00d0*/  LEA R0, R5, R0, 0x9 ;  /* 0x0000000005007211 */ /* 0x000fc800078e48ff */
[----:B------:R-:W-:Y:S02]  /*00e0*/  LEA.HI R3, R3, R0, RZ, 0x8 ;  /* 0x0000000003037211 */ /* 0x000fe400078f40ff */
[----:B------:R-:W-:Y:S02]  /*00f0*/  ISETP.GE.AND P0, PT, R0, 0x3a2400, PT ;  /* 0x003a24000000780c */ /* 0x000fe40003f06270 */
[----:B------:R-:W-:-:S04]  /*0100*/  LOP3.LUT R3, R3, 0xffffff00, RZ, 0xc0, !PT ;  /* 0xffffff0003037812 */ /* 0x000fc800078ec0ff */
[----:B------:R-:W-:Y:S02]  /*0110*/  IADD3 R11, R0, -R3, RZ ;  /* 0x80000003000b7210 */ /* 0x000fe40007ffe0ff */
[----:B------:R-:W-:-:S03]  /*0120*/  CS2R R2, SRZ ;  /* 0x0000000000027805 */ /* 0x000fc6000001ff00 */
[----:B--2---:R-:W-:-:S05]  /*0130*/  IMAD.WIDE R8, R11, 0x4, R8 ;  /* 0x000000040b087825 */ /* 0x004fca00078e0208 */
[----:B------:R2:W3:Y:S01]  /*0140*/  @!P0 LDG.E.EL.64 R2, desc[UR4][R8.64] ;  /* 0x0000000408028981 */ /* 0x0004e2000c2e1b00 */
[----:B------:R-:W-:Y:S02]  /*0150*/  CS2R R4, SRZ ;  /* 0x0000000000047805 */ /* 0x000fe4000001ff00 */
[----:B------:R-:W-:Y:S01]  /*0160*/  CS2R R6, SRZ ;  /* 0x0000000000067805 */ /* 0x000fe2000001ff00 */
[----:B----4-:R-:W-:-:S04]  /*0170*/  IMAD.WIDE R12, R0, 0x4, R12 ;  /* 0x00000004000c7825 */ /* 0x010fc800078e020c */
[C---:B-----5:R-:W-:Y:S01]  /*0180*/  IMAD.WIDE R14, R11.reuse, 0x4, R14 ;  /* 0x000000040b0e7825 */ /* 0x060fe200078e020e */
[----:B------:R-:W4:Y:S01]  /*0190*/  @!P0 LDG.E.64 R4, desc[UR4][R12.64] ;  /* 0x000000040c048981 */ /* 0x000f22000c1e1b00 */
[----:B--2---:R-:W-:Y:S02]  /*01a0*/  CS2R R8, SRZ ;  /* 0x0000000000087805 */ /* 0x004fe4000001ff00 */
[C---:B0-----:R-:W-:Y:S01]  /*01b0*/  IMAD.WIDE R16, R11.reuse, 0x4, R16 ;  /* 0x000000040b107825 */ /* 0x041fe200078e0210 */
[----:B------:R0:W4:Y:S03]  /*01c0*/  @!P0 LDG.E.EL.64 R6, desc[UR4][R14.64] ;  /* 0x000000040e068981 */ /* 0x000126000c2e1b00 */
[----:B-1----:R-:W-:Y:S01]  /*01d0*/  IMAD.WIDE R18, R11, 0x4, R18 ;  /* 0x000000040b127825 */ /* 0x002fe200078e0212 */
[----:B------:R-:W-:-:S04]  /*01e0*/  CS2R R10, SRZ ;  /* 0x00000000000a7805 */ /* 0x000fc8000001ff00 */
[----:B------:R-:W2:Y:S04]  /*01f0*/  @!P0 LDG.E.EL.64 R8, desc[UR4][R18.64] ;  /* 0x0000000412088981 */ /* 0x000ea8000c2e1b00 */
[----:B------:R-:W2:Y:S01]  /*0200*/  @!P0 LDG.E.EL.64 R10, desc[UR4][R16.64] ;  /* 0x00000004100a8981 */ /* 0x000ea2000c2e1b00 */
[----:B0-----:R-:W-:Y:S01]  /*0210*/  HFMA2.MMA R14, -RZ, RZ, 1.625, 0 ;  /* 0x3e800000ff0e7435 */ /* 0x001fe200000001ff */
[----:B---3--:R-:W-:Y:S01]  /*0220*/  FADD R2, R2, 0.0010000000474974513054 ;  /* 0x3a83126f02027421 */ /* 0x008fe20000000000 */
[----:B------:R-:W-:-:S03]  /*0230*/  FADD R3, R3, 0.0010000000474974513054 ;  /* 0x3a83126f03037421 */ /* 0x000fc60000000000 */
[----:B------:R-:W0:Y:S08]  /*0240*/  MUFU.SQRT R12, R2 ;  /* 0x00000002000c7308 */ /* 0x000e300000002000 */
[----:B------:R1:W3:Y:S01]  /*0250*/  MUFU.SQRT R13, R3 ;  /* 0x00000003000d7308 */ /* 0x0002e20000002000 */
[C---:B0-----:R-:W-:Y:S02]  /*0260*/  FSETP.GT.AND P1, PT, R12.reuse, 8.50705917302346158658e+37, PT ;  /* 0x7e8000000c00780b */ /* 0x041fe40003f24000 */
[----:B------:R-:W-:Y:S01]  /*0270*/  FSETP.GEU.AND P3, PT, R12, 1.175494350822287508e-38, PT ;  /* 0x008000000c00780b */ /* 0x000fe20003f6e000 */
[----:B-1----:R-:W0:Y:S01]  /*0280*/  LDC.64 R2, c[0x0][0x238] ;  /* 0x00008e00ff027b82 */ /* 0x002e220000000a00 */
[----:B---3--:R-:W-:-:S02]  /*0290*/  FSETP.GT.AND P2, PT, R13, 8.50705917302346158658e+37, PT ;  /* 0x7e8000000d00780b */ /* 0x008fc40003f44000 */
[----:B------:R-:W-:-:S07]  /*02a0*/  FSETP.GEU.AND P4, PT, R13, 1.175494350822287508e-38, PT ;  /* 0x008000000d00780b */ /* 0x000fce0003f8e000 */
[----:B------:R-:W-:-:S04]  /*02b0*/  @P1 FMUL R12, R12, 0.25 ;  /* 0x3e8000000c0c1820 */ /* 0x000fc80000400000 */
[----:B------:R-:W-:Y:S01]  /*02c0*/  @!P3 FMUL R12, R12, 16777216 ;  /* 0x4b8000000c0cb820 */ /* 0x000fe20000400000 */
[----:B------:R-:W-:-:S04]  /*02d0*/  @P2 FMUL R13, R13, 0.25 ;  /* 0x3e8000000d0d2820 */ /* 0x000fc80000400000 */
[----:B------:R-:W-:Y:S01]  /*02e0*/  @!P4 FMUL R13, R13, 16777216 ;  /* 0x4b8000000d0dc820 */ /* 0x000fe20000400000 */
[----:B------:R-:W1:Y:S01]  /*02f0*/  MUFU.RCP R12, R12 ;  /* 0x0000000c000c7308 */ /* 0x000e620000001000 */
[----:B------:R-:W-:-:S07]  /*0300*/  FSEL R15, R14, 1, P1 ;  /* 0x3f8000000e0f7808 */ /* 0x000fce0000800000 */
[----:B------:R-:W3:Y:S01]  /*0310*/  MUFU.RCP R13, R13 ;  /* 0x0000000d000d7308 */ /* 0x000ee20000001000 */
[----:B------:R-:W-:Y:S01]  /*0320*/  FSEL R14, R14, 1, P2 ;  /* 0x3f8000000e0e7808 */ /* 0x000fe20001000000 */
[----:B------:R-:W-:-:S04]  /*0330*/  @!P3 FMUL R15, R15, 16777216 ;  /* 0x4b8000000f0fb820 */ /* 0x000fc80000400000 */
[----:B------:R-:W-:Y:S01]  /*0340*/  @!P4 FMUL R14, R14, 16777216 ;  /* 0x4b8000000e0ec820 */ /* 0x000fe20000400000 */
[----:B----4-:R-:W-:Y:S01]  /*0350*/  FADD R5, -R7, R5 ;  /* 0x0000000507057221 */ /* 0x010fe20000000100 */
[----:B------:R-:W-:Y:S01]  /*0360*/  FADD R4, -R6, R4 ;  /* 0x0000000406047221 */ /* 0x000fe20000000100 */
[----:B-1----:R-:W-:Y:S01]  /*0370*/  FMUL R15, R12, R15 ;  /* 0x0000000f0c0f7220 */ /* 0x002fe20000400000 */
[----:B---3--:R-:W-:-:S03]  /*0380*/  FMUL R14, R13, R14 ;  /* 0x0000000e0d0e7220 */ /* 0x008fc60000400000 */
[----:B------:R-:W-:Y:S01]  /*0390*/  FMUL R15, R4, R15 ;  /* 0x0000000f040f7220 */ /* 0x000fe20000400000 */
[----:B------:R-:W-:-:S03]  /*03a0*/  FMUL R14, R5, R14 ;  /* 0x0000000e050e7220 */ /* 0x000fc60000400000 */
[----:B--2---:R-:W-:Y:S01]  /*03b0*/  FFMA R8, R15, R10, R8 ;  /* 0x0000000a0f087223 */ /* 0x004fe20000000008 */
[----:B------:R-:W-:-:S04]  /*03c0*/  FFMA R9, R14, R11, R9 ;  /* 0x0000000b0e097223 */ /* 0x000fc80000000009 */
[----:B------:R-:W-:Y:S02]  /*03d0*/  FSETP.GEU.AND P1, PT, R8, RZ, PT ;  /* 0x000000ff0800720b */ /* 0x000fe40003f2e000 */
[C---:B------:R-:W-:Y:S01]  /*03e0*/  FSETP.GEU.AND P2, PT, R9.reuse, RZ, PT ;  /* 0x000000ff0900720b */ /* 0x040fe20003f4e000 */
[----:B0-----:R-:W-:Y:S01]  /*03f0*/  IMAD.WIDE R2, R0, 0x4, R2 ;  /* 0x0000000400027825 */ /* 0x001fe200078e0202 */
[----:B------:R-:W-:Y:S02]  /*0400*/  FSEL R8, R8, RZ, P1 ;  /* 0x000000ff08087208 */ /* 0x000fe40000800000 */
[----:B------:R-:W-:Y:S01]  /*0410*/  FSEL R9, R9, RZ, P2 ;  /* 0x000000ff09097208 */ /* 0x000fe20001000000 */
[----:B------:R-:W-:Y:S08]  /*0420*/  @P0 EXIT ;  /* 0x000000000000094d */ /* 0x000ff00003800000 */
[----:B------:R-:W-:Y:S01]  /*0430*/  STG.E.64 desc[UR4][R2.64], R8 ;  /* 0x0000000802007986 */ /* 0x000fe2000c101b04 */
[----:B------:R-:W-:Y:S05]  /*0440*/  EXIT ;  /* 0x000000000000794d */ /* 0x000fea0003800000 */
.L_x_0:
[----:B------:R-:W-:-:S00]  /*0450*/  BRA `(.L_x_0) ;  /* 0xfffffffc00fc7947 */ /* 0x000fc0000383ffff */
[----:B------:R-:W-:-:S00]  /*0460*/  NOP ;  /* 0x0000000000007918 */ /* 0x000fc00000000000 */
        /* <DEDUP_REMOVED lines=9> */
.L_x_1:


//--------------------- .nv.global.init           --------------------------
	.section	.nv.global.init,"aw",@progbits
.nv.global.init:
	.type		_$_str,@object
	.size		_$_str,(_$_str_$_2 - _$_str)
_$_str:
        /*0000*/ 	.byte	0x5f, 0x5f, 0x43, 0x55, 0x44, 0x41, 0x5f, 0x46, 0x54, 0x5a, 0x00
	.type		_$_str_$_2,@object
	.size		_$_str_$_2,(.L_1 - _$_str_$_2)
_$_str_$_2:
        /*000b*/ 	.byte	0x5f, 0x5f, 0x43, 0x55, 0x44, 0x41, 0x5f, 0x50, 0x52, 0x45, 0x43, 0x5f, 0x53, 0x51, 0x52, 0x54
        /*001b*/ 	.byte	0x00
.L_1:


//--------------------- .nv.constant0.triton_poi_fused__native_batch_norm_legit_no_training_relu_34 --------------------------
	.section	.nv.constant0.triton_poi_fused__native_batch_norm_legit_no_training_relu_34,"a",@progbits
	.sectionflags	@""
	.align	4
.nv.constant0.triton_poi_fused__native_batch_norm_legit_no_training_relu_34:
	.zero		580
